//
// Generated by NVIDIA NVVM Compiler
//
// Compiler Build ID: CL-36424714
// Cuda compilation tools, release 13.0, V13.0.88
// Based on NVVM 20.0.0
//

.version 9.0
.target sm_100
.address_size 64

	// .globl	_Z3mapPfS_i

.visible .entry _Z3mapPfS_i(
	.param .u64 .ptr .align 1 _Z3mapPfS_i_param_0,
	.param .u64 .ptr .align 1 _Z3mapPfS_i_param_1,
	.param .u32 _Z3mapPfS_i_param_2
)
{
	.reg .pred 	%p<2>;
	.reg .b32 	%r<3>;
	.reg .b32 	%f<3>;
	.reg .b64 	%rd<8>;

	ld.param.u64 	%rd1, [_Z3mapPfS_i_param_0];
	ld.param.u64 	%rd2, [_Z3mapPfS_i_param_1];
	ld.param.u32 	%r2, [_Z3mapPfS_i_param_2];
	mov.u32 	%r1, %tid.x;
	setp.ge.s32 	%p1, %r1, %r2;
	@%p1 bra 	$L__BB0_2;
	cvta.to.global.u64 	%rd3, %rd2;
	cvta.to.global.u64 	%rd4, %rd1;
	mul.wide.u32 	%rd5, %r1, 4;
	add.s64 	%rd6, %rd3, %rd5;
	ld.global.f32 	%f1, [%rd6];
	mul.f32 	%f2, %f1, %f1;
	add.s64 	%rd7, %rd4, %rd5;
	st.global.f32 	[%rd7], %f2;
$L__BB0_2:
	ret;

}


// ===== COMPILED SASS (sm_100) =====

	.target	sm_100

	.elftype	@"ET_EXEC"


//--------------------- .note.nv.tkinfo           --------------------------
	.section	.note.nv.tkinfo,"",@"SHT_NOTE"
	.sectionflags	@"SHF_NOTE_NV_TKINFO"
	.tkinfo
        /*0018*/ 	.word	0x00000002
        /*0030*/ 	.string	""
        /*0030*/ 	.string	"ptxas"
        /*0030*/ 	.string	"Cuda compilation tools, release 13.0, V13.0.88"
        /*0030*/ 	.string	"Build cuda_13.0.r13.0/compiler.36424714_0"
        /*0030*/ 	.string	"-arch sm_100 -m 64 "



//--------------------- .note.nv.cuinfo           --------------------------
	.section	.note.nv.cuinfo,"",@"SHT_NOTE"
	.sectionflags	@"SHF_NOTE_NV_CUINFO"
        /*0018*/ 	.short	0x0002
        /*001a*/ 	.short	0x0064
        /*001c*/ 	.short	0x0082
	.zero		2


//--------------------- .nv.info                  --------------------------
	.section	.nv.info,"",@"SHT_CUDA_INFO"
	.align	4


	//----- nvinfo : EIATTR_REGCOUNT
	.align		4
        /*0000*/ 	.byte	0x04, 0x2f
        /*0002*/ 	.short	(.L_1 - .L_0)
	.align		4
.L_0:
        /*0004*/ 	.word	index@(_Z3mapPfS_i)
        /*0008*/ 	.word	0x0000000a


	//----- nvinfo : EIATTR_FRAME_SIZE
	.align		4
.L_1:
        /*000c*/ 	.byte	0x04, 0x11
        /*000e*/ 	.short	(.L_3 - .L_2)
	.align		4
.L_2:
        /*0010*/ 	.word	index@(_Z3mapPfS_i)
        /*0014*/ 	.word	0x00000000


	//----- nvinfo : EIATTR_MIN_STACK_SIZE
	.align		4
.L_3:
        /*0018*/ 	.byte	0x04, 0x12
        /*001a*/ 	.short	(.L_5 - .L_4)
	.align		4
.L_4:
        /*001c*/ 	.word	index@(_Z3mapPfS_i)
        /*0020*/ 	.word	0x00000000
.L_5:


//--------------------- .nv.compat                --------------------------
	.section	.nv.compat,"",@"SHT_CUDA_COMPAT_INFO"
	.align	4
        /*0000*/ 	.byte	0x02, 0x09, 0x00, 0x00, 0x02, 0x02, 0x01, 0x00, 0x02, 0x05, 0x05, 0x00, 0x03, 0x07, 0x01, 0x01
        /*0010*/ 	.byte	0x02, 0x03, 0x00, 0x00, 0x02, 0x06, 0x01, 0x00, 0x04, 0x0b, 0x08, 0x00, 0x09, 0x00, 0x00, 0x00
        /*0020*/ 	.byte	0x00, 0x00, 0x00, 0x00


//--------------------- .nv.info._Z3mapPfS_i      --------------------------
	.section	.nv.info._Z3mapPfS_i,"",@"SHT_CUDA_INFO"
	.sectionflags	@""
	.align	4


	//----- nvinfo : EIATTR_CUDA_API_VERSION
	.align		4
        /*0000*/ 	.byte	0x04, 0x37
        /*0002*/ 	.short	(.L_7 - .L_6)
.L_6:
        /*0004*/ 	.word	0x00000082


	//----- nvinfo : EIATTR_KPARAM_INFO
	.align		4
.L_7:
        /*0008*/ 	.byte	0x04, 0x17
        /*000a*/ 	.short	(.L_9 - .L_8)
.L_8:
        /*000c*/ 	.word	0x00000000
        /*0010*/ 	.short	0x0002
        /*0012*/ 	.short	0x0010
        /*0014*/ 	.byte	0x00, 0xf0, 0x11, 0x00


	//----- nvinfo : EIATTR_KPARAM_INFO
	.align		4
.L_9:
        /*0018*/ 	.byte	0x04, 0x17
        /*001a*/ 	.short	(.L_11 - .L_10)
.L_10:
        /*001c*/ 	.word	0x00000000
        /*0020*/ 	.short	0x0001
        /*0022*/ 	.short	0x0008
        /*0024*/ 	.byte	0x00, 0xf5, 0x21, 0x00


	//----- nvinfo : EIATTR_KPARAM_INFO
	.align		4
.L_11:
        /*0028*/ 	.byte	0x04, 0x17
        /*002a*/ 	.short	(.L_13 - .L_12)
.L_12:
        /*002c*/ 	.word	0x00000000
        /*0030*/ 	.short	0x0000
        /*0032*/ 	.short	0x0000
        /*0034*/ 	.byte	0x00, 0xf5, 0x21, 0x00


	//----- nvinfo : EIATTR_SPARSE_MMA_MASK
	.align		4
.L_13:
        /*0038*/ 	.byte	0x03, 0x50
        /*003a*/ 	.short	0x0000


	//----- nvinfo : EIATTR_MAXREG_COUNT
	.align		4
        /*003c*/ 	.byte	0x03, 0x1b
        /*003e*/ 	.short	0x00ff


	//----- nvinfo : EIATTR_MERCURY_ISA_VERSION
	.align		4
        /*0040*/ 	.byte	0x03, 0x5f
        /*0042*/ 	.short	0x0101


	//----- nvinfo : EIATTR_VRC_CTA_INIT_COUNT
	.align		4
        /*0044*/ 	.byte	0x02, 0x4a
	.zero		1
	.zero		1


	//----- nvinfo : EIATTR_EXIT_INSTR_OFFSETS
	.align		4
        /*0048*/ 	.byte	0x04, 0x1c
        /*004a*/ 	.short	(.L_15 - .L_14)


	//   ....[0]....
.L_14:
        /*004c*/ 	.word	0x00000040


	//   ....[1]....
        /*0050*/ 	.word	0x000000d0


	//----- nvinfo : EIATTR_CBANK_PARAM_SIZE
	.align		4
.L_15:
        /*0054*/ 	.byte	0x03, 0x19
        /*0056*/ 	.short	0x0014


	//----- nvinfo : EIATTR_PARAM_CBANK
	.align		4
        /*0058*/ 	.byte	0x04, 0x0a
        /*005a*/ 	.short	(.L_17 - .L_16)
	.align		4
.L_16:
        /*005c*/ 	.word	index@(.nv.constant0._Z3mapPfS_i)
        /*0060*/ 	.short	0x0380
        /*0062*/ 	.short	0x0014


	//----- nvinfo : EIATTR_SW_WAR
	.align		4
.L_17:
        /*0064*/ 	.byte	0x04, 0x36
        /*0066*/ 	.short	(.L_19 - .L_18)
.L_18:
        /*0068*/ 	.word	0x00000008
.L_19:


//--------------------- .nv.callgraph             --------------------------
	.section	.nv.callgraph,"",@"SHT_CUDA_CALLGRAPH"
	.align	4
	.sectionentsize	8
	.align		4
        /*0000*/ 	.word	0x00000000
	.align		4
        /*0004*/ 	.word	0xffffffff
	.align		4
        /*0008*/ 	.word	0x00000000
	.align		4
        /*000c*/ 	.word	0xfffffffe
	.align		4
        /*0010*/ 	.word	0x00000000
	.align		4
        /*0014*/ 	.word	0xfffffffd
	.align		4
        /*0018*/ 	.word	0x00000000
	.align		4
        /*001c*/ 	.word	0xfffffffc


//--------------------- .text._Z3mapPfS_i         --------------------------
	.section	.text._Z3mapPfS_i,"ax",@progbits
	.align	128
        .global         _Z3mapPfS_i
        .type           _Z3mapPfS_i,@function
        .size           _Z3mapPfS_i,(.L_x_1 - _Z3mapPfS_i)
        .other          _Z3mapPfS_i,@"STO_CUDA_ENTRY STV_DEFAULT"
_Z3mapPfS_i:
.text._Z3mapPfS_i:
[----:B------:R-:W-:Y:S01]  /*0000*/  LDC R1, c[0x0][0x37c] ;  /* 0x0000df00ff017b82 */ /* 0x000fe20000000800 */
[----:B------:R-:W0:Y:S01]  /*0010*/  S2R R7, SR_TID.X ;  /* 0x0000000000077919 */ /* 0x000e220000002100 */
[----:B------:R-:W0:Y:S02]  /*0020*/  LDCU UR4, c[0x0][0x390] ;  /* 0x00007200ff0477ac */ /* 0x000e240008000800 */
[----:B0-----:R-:W-:-:S13]  /*0030*/  ISETP.GE.AND P0, PT, R7, UR4, PT ;  /* 0x0000000407007c0c */ /* 0x001fda000bf06270 */
[----:B------:R-:W-:Y:S05]  /*0040*/  @P0 EXIT ;  /* 0x000000000000094d */ /* 0x000fea0003800000 */
[----:B------:R-:W0:Y:S01]  /*0050*/  LDC.64 R2, c[0x0][0x388] ;  /* 0x0000e200ff027b82 */ /* 0x000e220000000a00 */
[----:B------:R-:W1:Y:S07]  /*0060*/  LDCU.64 UR4, c[0x0][0x358] ;  /* 0x00006b00ff0477ac */ /* 0x000e6e0008000a00 */
[----:B------:R-:W2:Y:S01]  /*0070*/  LDC.64 R4, c[0x0][0x380] ;  /* 0x0000e000ff047b82 */ /* 0x000ea20000000a00 */
[----:B0-----:R-:W-:-:S06]  /*0080*/  IMAD.WIDE.U32 R2, R7, 0x4, R2 ;  /* 0x0000000407027825 */ /* 0x001fcc00078e0002 */
[----:B-1----:R-:W3:Y:S01]  /*0090*/  LDG.E R2, desc[UR4][R2.64] ;  /* 0x0000000402027981 */ /* 0x002ee2000c1e1900 */
[----:B--2---:R-:W-:-:S04]  /*00a0*/  IMAD.WIDE.U32 R4, R7, 0x4, R4 ;  /* 0x0000000407047825 */ /* 0x004fc800078e0004 */
[----:B---3--:R-:W-:-:S05]  /*00b0*/  FMUL R7, R2, R2 ;  /* 0x0000000202077220 */ /* 0x008fca0000400000 */
[----:B------:R-:W-:Y:S01]  /*00c0*/  STG.E desc[UR4][R4.64], R7 ;  /* 0x0000000704007986 */ /* 0x000fe2000c101904 */
[----:B------:R-:W-:Y:S05]  /*00d0*/  EXIT ;  /* 0x000000000000794d */ /* 0x000fea0003800000 */
.L_x_0:
[----:B------:R-:W-:-:S00]  /*00e0*/  BRA `(.L_x_0) ;  /* 0xfffffffc00fc7947 */ /* 0x000fc0000383ffff */
[----:B------:R-:W-:-:S00]  /*00f0*/  NOP ;  /* 0x0000000000007918 */ /* 0x000fc00000000000 */
        /* <DEDUP_REMOVED lines=8> */
.L_x_1:


//--------------------- .nv.shared.reserved.0     --------------------------
	.section	.nv.shared.reserved.0,"aw",@nobits
	.weak		__nv_reservedSMEM_offset_0_alias
	.size		__nv_reservedSMEM_offset_0_alias, 0, 64
	.other		__nv_reservedSMEM_offset_0_alias,@"STO_CUDA_RESERVED_SHARED STV_DEFAULT"
__nv_reservedSMEM_offset_0_alias:
	.zero		0
	.zero		64


//--------------------- .nv.constant0._Z3mapPfS_i --------------------------
	.section	.nv.constant0._Z3mapPfS_i,"a",@progbits
	.sectionflags	@""
	.align	4
.nv.constant0._Z3mapPfS_i:
	.zero		916


//--------------------- SYMBOLS --------------------------

	.type		.nv.reservedSmem.offset0,@object
	.size		.nv.reservedSmem.offset0,0x4
